	.headerflags	@"EF_CUDA_TEXMODE_UNIFIED EF_CUDA_64BIT_ADDRESS EF_CUDA_SM86 EF_CUDA_VIRTUAL_SM(EF_CUDA_SM86)"
	.elftype	@"ET_EXEC"


//--------------------- .nv.info                  --------------------------
	.section	.nv.info,"",@"SHT_CUDA_INFO"
	.align	4


	//----- nvinfo : EIATTR_REGCOUNT
	.align		4
        /*0000*/ 	.byte	0x04, 0x2f
        /*0002*/ 	.short	(.L_1 - .L_0)
	.align		4
.L_0:
        /*0004*/ 	.word	index@(triton_poi_fused_add_mul_15)
        /*0008*/ 	.word	0x0000001e


	//----- nvinfo : EIATTR_MIN_STACK_SIZE
	.align		4
.L_1:
        /*000c*/ 	.byte	0x04, 0x12
        /*000e*/ 	.short	(.L_3 - .L_2)
	.align		4
.L_2:
        /*0010*/ 	.word	index@(triton_poi_fused_add_mul_15)
        /*0014*/ 	.word	0x00000000


	//----- nvinfo : EIATTR_FRAME_SIZE
	.align		4
.L_3:
        /*0018*/ 	.byte	0x04, 0x11
        /*001a*/ 	.short	(.L_5 - .L_4)
	.align		4
.L_4:
        /*001c*/ 	.word	index@(triton_poi_fused_add_mul_15)
        /*0020*/ 	.word	0x00000000


	//----- nvinfo : EIATTR_MIN_STACK_SIZE
	.align		4
.L_5:
        /*0024*/ 	.byte	0x04, 0x12
        /*0026*/ 	.short	(.L_7 - .L_6)
	.align		4
.L_6:
        /*0028*/ 	.word	index@(triton_poi_fused_add_mul_15)
        /*002c*/ 	.word	0x00000000
.L_7:


//--------------------- .nv.info.triton_poi_fused_add_mul_15 --------------------------
	.section	.nv.info.triton_poi_fused_add_mul_15,"",@"SHT_CUDA_INFO"
	.sectionflags	@""
	.align	4


	//----- nvinfo : EIATTR_CUDA_API_VERSION
	.align		4
        /*0000*/ 	.byte	0x04, 0x37
        /*0002*/ 	.short	(.L_9 - .L_8)
.L_8:
        /*0004*/ 	.word	0x0000007c


	//----- nvinfo : EIATTR_SW2861232_WAR
	.align		4
.L_9:
        /*0008*/ 	.byte	0x01, 0x35
	.zero		2


	//----- nvinfo : EIATTR_PARAM_CBANK
	.align		4
        /*000c*/ 	.byte	0x04, 0x0a
        /*000e*/ 	.short	(.L_11 - .L_10)
	.align		4
.L_10:
        /*0010*/ 	.word	index@(.nv.constant0.triton_poi_fused_add_mul_15)
        /*0014*/ 	.short	0x0160
        /*0016*/ 	.short	0x0050


	//----- nvinfo : EIATTR_CBANK_PARAM_SIZE
	.align		4
.L_11:
        /*0018*/ 	.byte	0x03, 0x19
        /*001a*/ 	.short	0x0050


	//----- nvinfo : EIATTR_KPARAM_INFO
	.align		4
        /*001c*/ 	.byte	0x04, 0x17
        /*001e*/ 	.short	(.L_13 - .L_12)
.L_12:
        /*0020*/ 	.word	0x00000000
        /*0024*/ 	.short	0x0009
        /*0026*/ 	.short	0x0048
        /*0028*/ 	.byte	0x00, 0xf4, 0x21, 0x00


	//----- nvinfo : EIATTR_KPARAM_INFO
	.align		4
.L_13:
        /*002c*/ 	.byte	0x04, 0x17
        /*002e*/ 	.short	(.L_15 - .L_14)
.L_14:
        /*0030*/ 	.word	0x00000000
        /*0034*/ 	.short	0x0008
        /*0036*/ 	.short	0x0040
        /*0038*/ 	.byte	0x00, 0xf0, 0x11, 0x00


	//----- nvinfo : EIATTR_KPARAM_INFO
	.align		4
.L_15:
        /*003c*/ 	.byte	0x04, 0x17
        /*003e*/ 	.short	(.L_17 - .L_16)
.L_16:
        /*0040*/ 	.word	0x00000000
        /*0044*/ 	.short	0x0007
        /*0046*/ 	.short	0x0038
        /*0048*/ 	.byte	0x00, 0xf4, 0x21, 0x00


	//----- nvinfo : EIATTR_KPARAM_INFO
	.align		4
.L_17:
        /*004c*/ 	.byte	0x04, 0x17
        /*004e*/ 	.short	(.L_19 - .L_18)
.L_18:
        /*0050*/ 	.word	0x00000000
        /*0054*/ 	.short	0x0006
        /*0056*/ 	.short	0x0030
        /*0058*/ 	.byte	0x00, 0xf4, 0x21, 0x00


	//----- nvinfo : EIATTR_KPARAM_INFO
	.align		4
.L_19:
        /*005c*/ 	.byte	0x04, 0x17
        /*005e*/ 	.short	(.L_21 - .L_20)
.L_20:
        /*0060*/ 	.word	0x00000000
        /*0064*/ 	.short	0x0005
        /*0066*/ 	.short	0x0028
        /*0068*/ 	.byte	0x00, 0xf4, 0x21, 0x00


	//----- nvinfo : EIATTR_KPARAM_INFO
	.align		4
.L_21:
        /*006c*/ 	.byte	0x04, 0x17
        /*006e*/ 	.short	(.L_23 - .L_22)
.L_22:
        /*0070*/ 	.word	0x00000000
        /*0074*/ 	.short	0x0004
        /*0076*/ 	.short	0x0020
        /*0078*/ 	.byte	0x00, 0xf4, 0x21, 0x00


	//----- nvinfo : EIATTR_KPARAM_INFO
	.align		4
.L_23:
        /*007c*/ 	.byte	0x04, 0x17
        /*007e*/ 	.short	(.L_25 - .L_24)
.L_24:
        /*0080*/ 	.word	0x00000000
        /*0084*/ 	.short	0x0003
        /*0086*/ 	.short	0x0018
        /*0088*/ 	.byte	0x00, 0xf4, 0x21, 0x00


	//----- nvinfo : EIATTR_KPARAM_INFO
	.align		4
.L_25:
        /*008c*/ 	.byte	0x04, 0x17
        /*008e*/ 	.short	(.L_27 - .L_26)
.L_26:
        /*0090*/ 	.word	0x00000000
        /*0094*/ 	.short	0x0002
        /*0096*/ 	.short	0x0010
        /*0098*/ 	.byte	0x00, 0xf4, 0x21, 0x00


	//----- nvinfo : EIATTR_KPARAM_INFO
	.align		4
.L_27:
        /*009c*/ 	.byte	0x04, 0x17
        /*009e*/ 	.short	(.L_29 - .L_28)
.L_28:
        /*00a0*/ 	.word	0x00000000
        /*00a4*/ 	.short	0x0001
        /*00a6*/ 	.short	0x0008
        /*00a8*/ 	.byte	0x00, 0xf4, 0x21, 0x00


	//----- nvinfo : EIATTR_KPARAM_INFO
	.align		4
.L_29:
        /*00ac*/ 	.byte	0x04, 0x17
        /*00ae*/ 	.short	(.L_31 - .L_30)
.L_30:
        /*00b0*/ 	.word	0x00000000
        /*00b4*/ 	.short	0x0000
        /*00b6*/ 	.short	0x0000
        /*00b8*/ 	.byte	0x00, 0xf4, 0x21, 0x00


	//----- nvinfo : EIATTR_MAXREG_COUNT
	.align		4
.L_31:
        /*00bc*/ 	.byte	0x03, 0x1b
        /*00be*/ 	.short	0x00ff


	//----- nvinfo : EIATTR_EXIT_INSTR_OFFSETS
	.align		4
        /*00c0*/ 	.byte	0x04, 0x1c
        /*00c2*/ 	.short	(.L_33 - .L_32)


	//   ....[0]....
.L_32:
        /*00c4*/ 	.word	0x000006c0


	//----- nvinfo : EIATTR_REQNTID
	.align		4
.L_33:
        /*00c8*/ 	.byte	0x04, 0x10
        /*00ca*/ 	.short	(.L_35 - .L_34)
.L_34:
        /*00cc*/ 	.word	0x00000100
        /*00d0*/ 	.word	0x00000001
        /*00d4*/ 	.word	0x00000001
.L_35:


//--------------------- .nv.callgraph             --------------------------
	.section	.nv.callgraph,"",@"SHT_CUDA_CALLGRAPH"
	.align	4
	.sectionentsize	8
	.align		4
        /*0000*/ 	.word	0x00000000
	.align		4
        /*0004*/ 	.word	0xffffffff
	.align		4
        /*0008*/ 	.word	0x00000000
	.align		4
        /*000c*/ 	.word	0xfffffffe
	.align		4
        /*0010*/ 	.word	0x00000000
	.align		4
        /*0014*/ 	.word	0xfffffffd
	.align		4
        /*0018*/ 	.word	0x00000000
	.align		4
        /*001c*/ 	.word	0xfffffffc


//--------------------- .nv.rel.action            --------------------------
	.section	.nv.rel.action,"",@"SHT_CUDA_RELOCINFO"
	.align	8
	.sectionentsize	8
        /*0000*/ 	.byte	0x73, 0x00, 0x00, 0x00, 0x00, 0x00, 0x00, 0x00, 0x00, 0x00, 0x00, 0x11, 0x25, 0x00, 0x05, 0x36


//--------------------- .nv.constant0.triton_poi_fused_add_mul_15 --------------------------
	.section	.nv.constant0.triton_poi_fused_add_mul_15,"a",@progbits
	.sectionflags	@""
	.align	4
.nv.constant0.triton_poi_fused_add_mul_15:
	.zero		432


//--------------------- .text.triton_poi_fused_add_mul_15 --------------------------
	.section	.text.triton_poi_fused_add_mul_15,"ax",@progbits
	.sectioninfo	@"SHI_REGISTERS=30"
	.align	128
        .global         triton_poi_fused_add_mul_15
        .type           triton_poi_fused_add_mul_15,@function
        .size           triton_poi_fused_add_mul_15,(.L_x_1 - triton_poi_fused_add_mul_15)
        .other          triton_poi_fused_add_mul_15,@"STO_CUDA_ENTRY STV_DEFAULT"
triton_poi_fused_add_mul_15:
.text.triton_poi_fused_add_mul_15:
[----:B------:R-:W-:Y:S02]  /*0000*/  IMAD.MOV.U32 R1, RZ, RZ, c[0x0][0x28] ;  /* 0x00000a00ff017624 */ /* 0x000fe400078e00ff */
[----:B------:R-:W0:Y:S01]  /*0010*/  S2R R0, SR_TID.X ;  /* 0x0000000000007919 */ /* 0x000e220000002100 */
[----:B------:R-:W-:Y:S01]  /*0020*/  IMAD.MOV.U32 R17, RZ, RZ, 0x2 ;  /* 0x00000002ff117424 */ /* 0x000fe200078e00ff */
[----:B------:R-:W-:Y:S02]  /*0030*/  ULDC.64 UR4, c[0x0][0x118] ;  /* 0x0000460000047ab9 */ /* 0x000fe40000000a00 */
[----:B------:R-:W1:Y:S01]  /*0040*/  S2R R3, SR_CTAID.X ;  /* 0x0000000000037919 */ /* 0x000e620000002500 */
[----:B0-----:R-:W-:-:S05]  /*0050*/  IMAD.SHL.U32 R0, R0, 0x4, RZ ;  /* 0x0000000400007824 */ /* 0x001fca00078e00ff */
[----:B------:R-:W-:-:S04]  /*0060*/  LOP3.LUT R0, R0, 0x3fc, RZ, 0xc0, !PT ;  /* 0x000003fc00007812 */ /* 0x000fc800078ec0ff */
[----:B-1----:R-:W-:-:S05]  /*0070*/  LEA R16, R3, R0, 0xa ;  /* 0x0000000003107211 */ /* 0x002fca00078e50ff */
[----:B------:R-:W-:-:S05]  /*0080*/  IMAD.HI R0, R16, 0x2aaaaaab, RZ ;  /* 0x2aaaaaab10007827 */ /* 0x000fca00078e02ff */
[----:B------:R-:W-:-:S04]  /*0090*/  SHF.R.U32.HI R3, RZ, 0x1f, R0 ;  /* 0x0000001fff037819 */ /* 0x000fc80000011600 */
[----:B------:R-:W-:-:S05]  /*00a0*/  LEA.HI.SX32 R4, R0, R3, 0x17 ;  /* 0x0000000300047211 */ /* 0x000fca00078fbaff */
[----:B------:R-:W-:-:S05]  /*00b0*/  IMAD.WIDE R2, R4, R17, c[0x0][0x180] ;  /* 0x0000600004027625 */ /* 0x000fca00078e0211 */
[----:B------:R0:W2:Y:S01]  /*00c0*/  LDG.E.EL.U16 R0, [R2.64] ;  /* 0x0000000402007981 */ /* 0x0000a2000c2e1500 */
[----:B------:R-:W-:-:S06]  /*00d0*/  IMAD.WIDE R20, R4, R17, c[0x0][0x188] ;  /* 0x0000620004147625 */ /* 0x000fcc00078e0211 */
[----:B------:R1:W3:Y:S01]  /*00e0*/  LDG.E.EL.U16 R20, [R20.64] ;  /* 0x0000000414147981 */ /* 0x0002e2000c2e1500 */
[----:B------:R-:W-:Y:S02]  /*00f0*/  IMAD R12, R4, -0xc00, R16 ;  /* 0xfffff400040c7824 */ /* 0x000fe400078e0210 */
[----:B------:R-:W-:-:S03]  /*0100*/  IMAD.MOV.U32 R9, RZ, RZ, 0x4 ;  /* 0x00000004ff097424 */ /* 0x000fc600078e00ff */
[----:B------:R-:W-:-:S05]  /*0110*/  IADD3 R4, R12, 0x3c00, RZ ;  /* 0x00003c000c047810 */ /* 0x000fca0007ffe0ff */
[----:B------:R-:W-:-:S04]  /*0120*/  IMAD.WIDE.U32 R14, R4, R17, c[0x0][0x170] ;  /* 0x00005c00040e7625 */ /* 0x000fc800078e0011 */
[-C--:B------:R-:W-:Y:S02]  /*0130*/  IMAD.WIDE.U32 R4, R4, R9.reuse, c[0x0][0x168] ;  /* 0x00005a0004047625 */ /* 0x080fe400078e0009 */
[----:B------:R-:W4:Y:S02]  /*0140*/  LDG.E.EL.64 R14, [R14.64] ;  /* 0x000000040e0e7981 */ /* 0x000f24000c2e1b00 */
[----:B------:R-:W-:Y:S02]  /*0150*/  IMAD.WIDE R8, R16, R9, c[0x0][0x178] ;  /* 0x00005e0010087625 */ /* 0x000fe400078e0209 */
[----:B------:R-:W5:Y:S02]  /*0160*/  LDG.E.EL.128 R4, [R4.64] ;  /* 0x0000000404047981 */ /* 0x000f64000c2e1d00 */
[CC--:B0-----:R-:W-:Y:S02]  /*0170*/  IMAD.WIDE R2, R12.reuse, R17.reuse, c[0x0][0x190] ;  /* 0x000064000c027625 */ /* 0x0c1fe400078e0211 */
[----:B------:R-:W5:Y:S02]  /*0180*/  LDG.E.128 R8, [R8.64] ;  /* 0x0000000408087981 */ /* 0x000f64000c1e1d00 */
[----:B------:R-:W-:-:S02]  /*0190*/  IMAD.WIDE R12, R12, R17, c[0x0][0x198] ;  /* 0x000066000c0c7625 */ /* 0x000fc400078e0211 */
[----:B------:R-:W5:Y:S04]  /*01a0*/  LDG.E.EL.64 R2, [R2.64] ;  /* 0x0000000402027981 */ /* 0x000f68000c2e1b00 */
[----:B------:R-:W5:Y:S01]  /*01b0*/  LDG.E.EL.64 R12, [R12.64] ;  /* 0x000000040c0c7981 */ /* 0x000f62000c2e1b00 */
[----:B------:R-:W-:-:S05]  /*01c0*/  IMAD.WIDE R16, R16, R17, c[0x0][0x160] ;  /* 0x0000580010107625 */ /* 0x000fca00078e0211 */
[----:B------:R-:W5:Y:S01]  /*01d0*/  LDG.E.64 R18, [R16.64] ;  /* 0x0000000410127981 */ /* 0x000f62000c1e1b00 */
[C---:B--2---:R-:W-:Y:S01]  /*01e0*/  SHF.L.U32 R22, R0.reuse, 0x10, RZ ;  /* 0x0000001000167819 */ /* 0x044fe200000006ff */
[----:B-1----:R-:W-:-:S03]  /*01f0*/  IMAD.U32 R21, R0, 0x10000, RZ ;  /* 0x0001000000157824 */ /* 0x002fc600078e00ff */
[----:B------:R-:W-:Y:S02]  /*0200*/  FSETP.GE.AND P1, PT, R22, RZ, PT ;  /* 0x000000ff1600720b */ /* 0x000fe40003f26000 */
[----:B------:R-:W-:Y:S01]  /*0210*/  FSETP.GE.AND P0, PT, R21, RZ, PT ;  /* 0x000000ff1500720b */ /* 0x000fe20003f06000 */
[----:B---3--:R-:W-:Y:S01]  /*0220*/  IMAD.U32 R22, R20, 0x10000, RZ ;  /* 0x0001000014167824 */ /* 0x008fe200078e00ff */
[C---:B------:R-:W-:Y:S02]  /*0230*/  SEL R21, R0.reuse, RZ, !P1 ;  /* 0x000000ff00157207 */ /* 0x040fe40004800000 */
[----:B------:R-:W-:Y:S02]  /*0240*/  SEL R0, R0, RZ, !P0 ;  /* 0x000000ff00007207 */ /* 0x000fe40004000000 */
[----:B------:R-:W-:Y:S02]  /*0250*/  SHF.L.U32 R21, R21, 0x10, RZ ;  /* 0x0000001015157819 */ /* 0x000fe400000006ff */
[----:B------:R-:W-:Y:S01]  /*0260*/  FSETP.GTU.AND P0, PT, R22, RZ, PT ;  /* 0x000000ff1600720b */ /* 0x000fe20003f0c000 */
[----:B------:R-:W-:Y:S01]  /*0270*/  IMAD.U32 R0, R0, 0x10000, RZ ;  /* 0x0001000000007824 */ /* 0x000fe200078e00ff */
[----:B------:R-:W-:Y:S01]  /*0280*/  FSETP.GTU.AND P2, PT, R22, RZ, PT ;  /* 0x000000ff1600720b */ /* 0x000fe20003f4c000 */
[----:B------:R-:W-:Y:S01]  /*0290*/  FADD R21, RZ, -R21 ;  /* 0x80000015ff157221 */ /* 0x000fe20000000000 */
[C---:B------:R-:W-:Y:S01]  /*02a0*/  SEL R22, R20.reuse, RZ, P0 ;  /* 0x000000ff14167207 */ /* 0x040fe20000000000 */
[----:B------:R-:W-:Y:S01]  /*02b0*/  FADD R0, RZ, -R0 ;  /* 0x80000000ff007221 */ /* 0x000fe20000000000 */
[----:B------:R-:W-:-:S02]  /*02c0*/  SEL R20, R20, RZ, P2 ;  /* 0x000000ff14147207 */ /* 0x000fc40001000000 */
[C---:B------:R-:W-:Y:S01]  /*02d0*/  FSETP.NAN.AND P0, PT, R21.reuse, R21, PT ;  /* 0x000000151500720b */ /* 0x040fe20003f08000 */
[----:B------:R-:W-:Y:S01]  /*02e0*/  IMAD.U32 R22, R22, 0x10000, RZ ;  /* 0x0001000016167824 */ /* 0x000fe200078e00ff */
[----:B------:R-:W-:Y:S01]  /*02f0*/  FSETP.NAN.AND P1, PT, R0, R0, PT ;  /* 0x000000000000720b */ /* 0x000fe20003f28000 */
[----:B----4-:R-:W-:Y:S01]  /*0300*/  IMAD.U32 R25, R14, 0x10000, RZ ;  /* 0x000100000e197824 */ /* 0x010fe200078e00ff */
[----:B------:R-:W-:Y:S02]  /*0310*/  SHF.L.U32 R23, R20, 0x10, RZ ;  /* 0x0000001014177819 */ /* 0x000fe400000006ff */
[----:B------:R-:W-:Y:S01]  /*0320*/  FSETP.GT.AND P3, PT, R21, R22, PT ;  /* 0x000000161500720b */ /* 0x000fe20003f64000 */
[----:B-----5:R-:W-:Y:S01]  /*0330*/  FADD R4, R4, R25 ;  /* 0x0000001904047221 */ /* 0x020fe20000000000 */
[----:B------:R-:W-:Y:S02]  /*0340*/  FSETP.GT.AND P2, PT, R0, R23, PT ;  /* 0x000000170000720b */ /* 0x000fe40003f44000 */
[----:B------:R-:W-:-:S02]  /*0350*/  PRMT R14, R14, 0x7632, R14 ;  /* 0x000076320e0e7816 */ /* 0x000fc4000000000e */
[----:B------:R-:W-:Y:S02]  /*0360*/  I2FP.F32.S32 R27, R10 ;  /* 0x0000000a001b7245 */ /* 0x000fe40000201400 */
[----:B------:R-:W-:Y:S02]  /*0370*/  @!P0 FSEL R21, R21, R22, P3 ;  /* 0x0000001615158208 */ /* 0x000fe40001800000 */
[----:B------:R-:W-:Y:S02]  /*0380*/  @!P1 FSEL R0, R0, R23, P2 ;  /* 0x0000001700009208 */ /* 0x000fe40001000000 */
[----:B------:R-:W-:Y:S01]  /*0390*/  SHF.L.U32 R20, R14, 0x10, RZ ;  /* 0x000000100e147819 */ /* 0x000fe200000006ff */
[----:B------:R-:W-:Y:S01]  /*03a0*/  FMUL R14, R21, 0.0078740157186985015869 ;  /* 0x3c010204150e7820 */ /* 0x000fe20000400000 */
[C---:B------:R-:W-:Y:S01]  /*03b0*/  PRMT R22, R15.reuse, 0x7632, R22 ;  /* 0x000076320f167816 */ /* 0x040fe20000000016 */
[----:B------:R-:W-:Y:S01]  /*03c0*/  FMUL R0, R0, 0.0078740157186985015869 ;  /* 0x3c01020400007820 */ /* 0x000fe20000400000 */
[----:B------:R-:W-:Y:S01]  /*03d0*/  IMAD.U32 R15, R15, 0x10000, RZ ;  /* 0x000100000f0f7824 */ /* 0x000fe200078e00ff */
[----:B------:R-:W-:Y:S01]  /*03e0*/  I2FP.F32.S32 R21, R8 ;  /* 0x0000000800157245 */ /* 0x000fe20000201400 */
[----:B------:R-:W-:Y:S01]  /*03f0*/  FADD R5, R5, R20 ;  /* 0x0000001405057221 */ /* 0x000fe20000000000 */
[----:B------:R-:W-:Y:S01]  /*0400*/  FSETP.GT.AND P0, PT, R14, 9.9999997473787516356e-06, PT ;  /* 0x3727c5ac0e00780b */ /* 0x000fe20003f04000 */
[----:B------:R-:W-:Y:S01]  /*0410*/  FADD R6, R6, R15 ;  /* 0x0000000f06067221 */ /* 0x000fe20000000000 */
[----:B------:R-:W-:Y:S01]  /*0420*/  FSETP.GT.AND P1, PT, R0, 9.9999997473787516356e-06, PT ;  /* 0x3727c5ac0000780b */ /* 0x000fe20003f24000 */
[----:B------:R-:W-:Y:S01]  /*0430*/  IMAD.U32 R22, R22, 0x10000, RZ ;  /* 0x0001000016167824 */ /* 0x000fe200078e00ff */
[----:B------:R-:W-:-:S02]  /*0440*/  FSETP.NAN.AND P2, PT, R14, R14, PT ;  /* 0x0000000e0e00720b */ /* 0x000fc40003f48000 */
[----:B------:R-:W-:Y:S01]  /*0450*/  FSETP.NAN.AND P3, PT, R0, R0, PT ;  /* 0x000000000000720b */ /* 0x000fe20003f68000 */
[----:B------:R-:W-:Y:S01]  /*0460*/  FADD R7, R7, R22 ;  /* 0x0000001607077221 */ /* 0x000fe20000000000 */
[----:B------:R-:W-:Y:S02]  /*0470*/  SHF.L.U32 R10, R3, 0x10, RZ ;  /* 0x00000010030a7819 */ /* 0x000fe400000006ff */
[----:B------:R-:W-:Y:S01]  /*0480*/  I2FP.F32.S32 R15, R9 ;  /* 0x00000009000f7245 */ /* 0x000fe20000201400 */
[----:B------:R-:W-:Y:S01]  /*0490*/  IMAD.U32 R9, R12, 0x10000, RZ ;  /* 0x000100000c097824 */ /* 0x000fe200078e00ff */
[C---:B------:R-:W-:Y:S01]  /*04a0*/  PRMT R8, R2.reuse, 0x7632, R8 ;  /* 0x0000763202087816 */ /* 0x040fe20000000008 */
[----:B------:R-:W-:Y:S01]  /*04b0*/  IMAD.U32 R2, R2, 0x10000, RZ ;  /* 0x0001000002027824 */ /* 0x000fe200078e00ff */
[----:B------:R-:W-:Y:S02]  /*04c0*/  @!P0 FSEL R14, R14, 9.9999997473787516356e-06, P2 ;  /* 0x3727c5ac0e0e8808 */ /* 0x000fe40001000000 */
[----:B------:R-:W-:Y:S01]  /*04d0*/  PRMT R3, R12, 0x7632, R3 ;  /* 0x000076320c037816 */ /* 0x000fe20000000003 */
[----:B------:R-:W-:Y:S01]  /*04e0*/  IMAD.U32 R8, R8, 0x10000, RZ ;  /* 0x0001000008087824 */ /* 0x000fe200078e00ff */
[----:B------:R-:W-:Y:S01]  /*04f0*/  @!P1 FSEL R0, R0, 9.9999997473787516356e-06, P3 ;  /* 0x3727c5ac00009808 */ /* 0x000fe20001800000 */
[----:B------:R-:W-:Y:S01]  /*0500*/  FMUL R21, R21, R14 ;  /* 0x0000000e15157220 */ /* 0x000fe20000400000 */
[----:B------:R-:W-:Y:S01]  /*0510*/  I2FP.F32.S32 R25, R11 ;  /* 0x0000000b00197245 */ /* 0x000fe20000201400 */
[----:B------:R-:W-:Y:S01]  /*0520*/  FMUL R27, R14, R27 ;  /* 0x0000001b0e1b7220 */ /* 0x000fe20000400000 */
[----:B------:R-:W-:Y:S01]  /*0530*/  SHF.L.U32 R23, R13, 0x10, RZ ;  /* 0x000000100d177819 */ /* 0x000fe200000006ff */
[----:B------:R-:W-:Y:S01]  /*0540*/  FMUL R15, R15, R0 ;  /* 0x000000000f0f7220 */ /* 0x000fe20000400000 */
[C---:B------:R-:W-:Y:S01]  /*0550*/  SHF.L.U32 R11, R3.reuse, 0x10, RZ ;  /* 0x00000010030b7819 */ /* 0x040fe200000006ff */
[----:B------:R-:W-:Y:S01]  /*0560*/  FMUL R25, R0, R25 ;  /* 0x0000001900197220 */ /* 0x000fe20000400000 */
[----:B------:R-:W-:Y:S01]  /*0570*/  PRMT R3, R3, 0x7632, R3 ;  /* 0x0000763203037816 */ /* 0x000fe20000000003 */
[----:B------:R-:W-:Y:S01]  /*0580*/  FFMA R2, R2, R21, R9 ;  /* 0x0000001502027223 */ /* 0x000fe20000000009 */
[----:B------:R-:W-:Y:S01]  /*0590*/  PRMT R13, R13, 0x7632, R13 ;  /* 0x000076320d0d7816 */ /* 0x000fe2000000000d */
[----:B------:R-:W-:Y:S01]  /*05a0*/  FFMA R8, R8, R15, R11 ;  /* 0x0000000f08087223 */ /* 0x000fe2000000000b */
[----:B------:R-:W-:Y:S01]  /*05b0*/  PRMT R0, R18, 0x7632, R0 ;  /* 0x0000763212007816 */ /* 0x000fe20000000000 */
[----:B------:R-:W-:Y:S01]  /*05c0*/  IMAD.U32 R11, R3, 0x10000, RZ ;  /* 0x00010000030b7824 */ /* 0x000fe200078e00ff */
[----:B------:R-:W-:Y:S01]  /*05d0*/  PRMT R9, R19, 0x7632, R9 ;  /* 0x0000763213097816 */ /* 0x000fe20000000009 */
[----:B------:R-:W-:Y:S01]  /*05e0*/  FFMA R23, R10, R27, R23 ;  /* 0x0000001b0a177223 */ /* 0x000fe20000000017 */
[----:B------:R-:W-:Y:S01]  /*05f0*/  SHF.L.U32 R12, R13, 0x10, RZ ;  /* 0x000000100d0c7819 */ /* 0x000fe200000006ff */
[----:B------:R-:W-:Y:S01]  /*0600*/  IMAD.U32 R3, R18, 0x10000, RZ ;  /* 0x0001000012037824 */ /* 0x000fe200078e00ff */
[----:B------:R-:W-:Y:S01]  /*0610*/  SHF.L.U32 R0, R0, 0x10, RZ ;  /* 0x0000001000007819 */ /* 0x000fe200000006ff */
[----:B------:R-:W-:Y:S01]  /*0620*/  IMAD.U32 R19, R19, 0x10000, RZ ;  /* 0x0001000013137824 */ /* 0x000fe200078e00ff */
[----:B------:R-:W-:Y:S01]  /*0630*/  SHF.L.U32 R10, R9, 0x10, RZ ;  /* 0x00000010090a7819 */ /* 0x000fe200000006ff */
[----:B------:R-:W-:Y:S01]  /*0640*/  FFMA R11, R11, R25, R12 ;  /* 0x000000190b0b7223 */ /* 0x000fe2000000000c */
[----:B------:R-:W-:Y:S01]  /*0650*/  FFMA R2, R4, R2, R3 ;  /* 0x0000000204027223 */ /* 0x000fe20000000003 */
[----:B------:R-:W-:Y:S01]  /*0660*/  FFMA R5, R5, R8, R0 ;  /* 0x0000000805057223 */ /* 0x000fe20000000000 */
[----:B------:R-:W-:Y:S01]  /*0670*/  FFMA R3, R6, R23, R19 ;  /* 0x0000001706037223 */ /* 0x000fe20000000013 */
[----:B------:R-:W-:-:S03]  /*0680*/  FFMA R10, R7, R11, R10 ;  /* 0x0000000b070a7223 */ /* 0x000fc6000000000a */
[----:B------:R-:W-:Y:S02]  /*0690*/  F2FP.BF16.PACK_AB R2, R5, R2 ;  /* 0x000000020502723e */ /* 0x000fe400000010ff */
[----:B------:R-:W-:-:S05]  /*06a0*/  F2FP.BF16.PACK_AB R3, R10, R3 ;  /* 0x000000030a03723e */ /* 0x000fca00000010ff */
[----:B------:R-:W-:Y:S01]  /*06b0*/  STG.E.64 [R16.64], R2 ;  /* 0x0000000210007986 */ /* 0x000fe2000c101b04 */
[----:B------:R-:W-:Y:S05]  /*06c0*/  EXIT ;  /* 0x000000000000794d */ /* 0x000fea0003800000 */
.L_x_0:
[----:B------:R-:W-:-:S00]  /*06d0*/  BRA `(.L_x_0) ;  /* 0xfffffff000007947 */ /* 0x000fc0000383ffff */
[----:B------:R-:W-:-:S00]  /*06e0*/  NOP ;  /* 0x0000000000007918 */ /* 0x000fc00000000000 */
        /* <DEDUP_REMOVED lines=9> */
.L_x_1:
